	.headerflags	@"EF_CUDA_TEXMODE_UNIFIED EF_CUDA_64BIT_ADDRESS EF_CUDA_ACCELERATORS EF_CUDA_SM90 EF_CUDA_VIRTUAL_SM(EF_CUDA_SM90)"
	.elftype	@"ET_EXEC"


//--------------------- .nv.info                  --------------------------
	.section	.nv.info,"",@"SHT_CUDA_INFO"
	.align	4


	//----- nvinfo : EIATTR_REGCOUNT
	.align		4
        /*0000*/ 	.byte	0x04, 0x2f
        /*0002*/ 	.short	(.L_3 - .L_2)
	.align		4
.L_2:
        /*0004*/ 	.word	index@(triton_poi_fused__native_batch_norm_legit_no_training_23)
        /*0008*/ 	.word	0x00000012


	//----- nvinfo : EIATTR_MIN_STACK_SIZE
	.align		4
.L_3:
        /*000c*/ 	.byte	0x04, 0x12
        /*000e*/ 	.short	(.L_5 - .L_4)
	.align		4
.L_4:
        /*0010*/ 	.word	index@(triton_poi_fused__native_batch_norm_legit_no_training_23)
        /*0014*/ 	.word	0x00000000


	//----- nvinfo : EIATTR_FRAME_SIZE
	.align		4
.L_5:
        /*0018*/ 	.byte	0x04, 0x11
        /*001a*/ 	.short	(.L_7 - .L_6)
	.align		4
.L_6:
        /*001c*/ 	.word	index@(triton_poi_fused__native_batch_norm_legit_no_training_23)
        /*0020*/ 	.word	0x00000000


	//----- nvinfo : EIATTR_MIN_STACK_SIZE
	.align		4
.L_7:
        /*0024*/ 	.byte	0x04, 0x12
        /*0026*/ 	.short	(.L_9 - .L_8)
	.align		4
.L_8:
        /*0028*/ 	.word	index@(triton_poi_fused__native_batch_norm_legit_no_training_23)
        /*002c*/ 	.word	0x00000000
.L_9:


//--------------------- .nv.info.triton_poi_fused__native_batch_norm_legit_no_training_23 --------------------------
	.section	.nv.info.triton_poi_fused__native_batch_norm_legit_no_training_23,"",@"SHT_CUDA_INFO"
	.sectionflags	@""
	.align	4


	//----- nvinfo : EIATTR_CUDA_API_VERSION
	.align		4
        /*0000*/ 	.byte	0x04, 0x37
        /*0002*/ 	.short	(.L_11 - .L_10)
.L_10:
        /*0004*/ 	.word	0x0000007c


	//----- nvinfo : EIATTR_KPARAM_INFO
	.align		4
.L_11:
        /*0008*/ 	.byte	0x04, 0x17
        /*000a*/ 	.short	(.L_13 - .L_12)
.L_12:
        /*000c*/ 	.word	0x00000000
        /*0010*/ 	.short	0x0006
        /*0012*/ 	.short	0x0030
        /*0014*/ 	.byte	0x00, 0xf0, 0x11, 0x00


	//----- nvinfo : EIATTR_KPARAM_INFO
	.align		4
.L_13:
        /*0018*/ 	.byte	0x04, 0x17
        /*001a*/ 	.short	(.L_15 - .L_14)
.L_14:
        /*001c*/ 	.word	0x00000000
        /*0020*/ 	.short	0x0005
        /*0022*/ 	.short	0x0028
        /*0024*/ 	.byte	0x00, 0xf4, 0x21, 0x00


	//----- nvinfo : EIATTR_KPARAM_INFO
	.align		4
.L_15:
        /*0028*/ 	.byte	0x04, 0x17
        /*002a*/ 	.short	(.L_17 - .L_16)
.L_16:
        /*002c*/ 	.word	0x00000000
        /*0030*/ 	.short	0x0004
        /*0032*/ 	.short	0x0020
        /*0034*/ 	.byte	0x00, 0xf4, 0x21, 0x00


	//----- nvinfo : EIATTR_KPARAM_INFO
	.align		4
.L_17:
        /*0038*/ 	.byte	0x04, 0x17
        /*003a*/ 	.short	(.L_19 - .L_18)
.L_18:
        /*003c*/ 	.word	0x00000000
        /*0040*/ 	.short	0x0003
        /*0042*/ 	.short	0x0018
        /*0044*/ 	.byte	0x00, 0xf4, 0x21, 0x00


	//----- nvinfo : EIATTR_KPARAM_INFO
	.align		4
.L_19:
        /*0048*/ 	.byte	0x04, 0x17
        /*004a*/ 	.short	(.L_21 - .L_20)
.L_20:
        /*004c*/ 	.word	0x00000000
        /*0050*/ 	.short	0x0002
        /*0052*/ 	.short	0x0010
        /*0054*/ 	.byte	0x00, 0xf4, 0x21, 0x00


	//----- nvinfo : EIATTR_KPARAM_INFO
	.align		4
.L_21:
        /*0058*/ 	.byte	0x04, 0x17
        /*005a*/ 	.short	(.L_23 - .L_22)
.L_22:
        /*005c*/ 	.word	0x00000000
        /*0060*/ 	.short	0x0001
        /*0062*/ 	.short	0x0008
        /*0064*/ 	.byte	0x00, 0xf4, 0x21, 0x00


	//----- nvinfo : EIATTR_KPARAM_INFO
	.align		4
.L_23:
        /*0068*/ 	.byte	0x04, 0x17
        /*006a*/ 	.short	(.L_25 - .L_24)
.L_24:
        /*006c*/ 	.word	0x00000000
        /*0070*/ 	.short	0x0000
        /*0072*/ 	.short	0x0000
        /*0074*/ 	.byte	0x00, 0xf4, 0x21, 0x00


	//----- nvinfo : EIATTR_SPARSE_MMA_MASK
	.align		4
.L_25:
        /*0078*/ 	.byte	0x03, 0x50
        /*007a*/ 	.short	0x0000


	//----- nvinfo : EIATTR_MAXREG_COUNT
	.align		4
        /*007c*/ 	.byte	0x03, 0x1b
        /*007e*/ 	.short	0x00ff


	//----- nvinfo : EIATTR_EXIT_INSTR_OFFSETS
	.align		4
        /*0080*/ 	.byte	0x04, 0x1c
        /*0082*/ 	.short	(.L_27 - .L_26)


	//   ....[0]....
.L_26:
        /*0084*/ 	.word	0x00000380


	//----- nvinfo : EIATTR_REQNTID
	.align		4
.L_27:
        /*0088*/ 	.byte	0x04, 0x10
        /*008a*/ 	.short	(.L_29 - .L_28)
.L_28:
        /*008c*/ 	.word	0x00000080
        /*0090*/ 	.word	0x00000001
        /*0094*/ 	.word	0x00000001


	//----- nvinfo : EIATTR_CBANK_PARAM_SIZE
	.align		4
.L_29:
        /*0098*/ 	.byte	0x03, 0x19
        /*009a*/ 	.short	0x0034


	//----- nvinfo : EIATTR_PARAM_CBANK
	.align		4
        /*009c*/ 	.byte	0x04, 0x0a
        /*009e*/ 	.short	(.L_31 - .L_30)
	.align		4
.L_30:
        /*00a0*/ 	.word	index@(.nv.constant0.triton_poi_fused__native_batch_norm_legit_no_training_23)
        /*00a4*/ 	.short	0x0210
        /*00a6*/ 	.short	0x0034


	//----- nvinfo : EIATTR_SW_WAR
	.align		4
.L_31:
        /*00a8*/ 	.byte	0x04, 0x36
        /*00aa*/ 	.short	(.L_33 - .L_32)
.L_32:
        /*00ac*/ 	.word	0x00000008
.L_33:


//--------------------- .nv.callgraph             --------------------------
	.section	.nv.callgraph,"",@"SHT_CUDA_CALLGRAPH"
	.align	4
	.sectionentsize	8
	.align		4
        /*0000*/ 	.word	0x00000000
	.align		4
        /*0004*/ 	.word	0xffffffff
	.align		4
        /*0008*/ 	.word	0x00000000
	.align		4
        /*000c*/ 	.word	0xfffffffe
	.align		4
        /*0010*/ 	.word	0x00000000
	.align		4
        /*0014*/ 	.word	0xfffffffd
	.align		4
        /*0018*/ 	.word	0x00000000
	.align		4
        /*001c*/ 	.word	0xfffffffc


//--------------------- .nv.constant4             --------------------------
	.section	.nv.constant4,"a",@progbits
	.align	8
	.align		8
.nv.constant4:
        /*0000*/ 	.dword	_$_str
	.align		8
        /*0008*/ 	.dword	_$_str_$_2


//--------------------- .text.triton_poi_fused__native_batch_norm_legit_no_training_23 --------------------------
	.section	.text.triton_poi_fused__native_batch_norm_legit_no_training_23,"ax",@progbits
	.align	128
        .global         triton_poi_fused__native_batch_norm_legit_no_training_23
        .type           triton_poi_fused__native_batch_norm_legit_no_training_23,@function
        .size           triton_poi_fused__native_batch_norm_legit_no_training_23,(.L_x_1 - triton_poi_fused__native_batch_norm_legit_no_training_23)
        .other          triton_poi_fused__native_batch_norm_legit_no_training_23,@"STO_CUDA_ENTRY STV_DEFAULT"
triton_poi_fused__native_batch_norm_legit_no_training_23:
.text.triton_poi_fused__native_batch_norm_legit_no_training_23:
[----:B------:R-:W-:Y:S01]  /*0000*/  LDC R1, c[0x0][0x28] ;  /* 0x00000a00ff017b82 */ /* 0x000fe20000000800 */
[----:B------:R-:W1:Y:S07]  /*0010*/  S2R R0, SR_TID.X ;  /* 0x0000000000007919 */ /* 0x000e6e0000002100 */
[----:B------:R-:W2:Y:S01]  /*0020*/  LDC.64 R2, c[0x0][0x220] ;  /* 0x00008800ff027b82 */ /* 0x000ea20000000a00 */
[----:B------:R-:W-:Y:S01]  /*0030*/  ULDC.64 UR4, c[0x0][0x208] ;  /* 0x0000820000047ab9 */ /* 0x000fe20000000a00 */
[----:B------:R-:W3:Y:S06]  /*0040*/  S2R R5, SR_CTAID.X ;  /* 0x0000000000057919 */ /* 0x000eec0000002500 */
[----:B------:R-:W4:Y:S08]  /*0050*/  LDC.64 R6, c[0x0][0x218] ;  /* 0x00008600ff067b82 */ /* 0x000f300000000a00 */
[----:B------:R-:W5:Y:S08]  /*0060*/  LDC.64 R8, c[0x0][0x228] ;  /* 0x00008a00ff087b82 */ /* 0x000f700000000a00 */
[----:B------:R-:W5:Y:S01]  /*0070*/  LDC.64 R10, c[0x0][0x230] ;  /* 0x00008c00ff0a7b82 */ /* 0x000f620000000a00 */
[----:B-1----:R-:W-:-:S04]  /*0080*/  SHF.L.U32 R0, R0, 0x1, RZ ;  /* 0x0000000100007819 */ /* 0x002fc800000006ff */
[----:B------:R-:W-:-:S04]  /*0090*/  LOP3.LUT R0, R0, 0xfe, RZ, 0xc0, !PT ;  /* 0x000000fe00007812 */ /* 0x000fc800078ec0ff */
[----:B---3--:R-:W-:-:S05]  /*00a0*/  LEA R0, R5, R0, 0x8 ;  /* 0x0000000005007211 */ /* 0x008fca00078e40ff */
[----:B------:R-:W-:-:S05]  /*00b0*/  IMAD.HI R4, R0, 0x2aaaaaab, RZ ;  /* 0x2aaaaaab00047827 */ /* 0x000fca00078e02ff */
[----:B------:R-:W-:-:S04]  /*00c0*/  SHF.R.U32.HI R5, RZ, 0x1f, R4 ;  /* 0x0000001fff057819 */ /* 0x000fc80000011604 */
[----:B------:R-:W-:-:S05]  /*00d0*/  LEA.HI R5, R4, R5, RZ, 0x1b ;  /* 0x0000000504057211 */ /* 0x000fca00078fd8ff */
[----:B------:R-:W-:Y:S02]  /*00e0*/  IMAD R13, R5, -0xc0, R0 ;  /* 0xffffff40050d7824 */ /* 0x000fe400078e0200 */
[----:B------:R-:W1:Y:S02]  /*00f0*/  LDC.64 R4, c[0x0][0x210] ;  /* 0x00008400ff047b82 */ /* 0x000e640000000a00 */
[----:B--2---:R-:W-:-:S06]  /*0100*/  IMAD.WIDE R2, R13, 0x4, R2 ;  /* 0x000000040d027825 */ /* 0x004fcc00078e0202 */
[----:B------:R-:W2:Y:S01]  /*0110*/  LDG.E.EL.64 R2, desc[UR4][R2.64] ;  /* 0x0000000402027981 */ /* 0x000ea2000c2e1b00 */
[----:B----4-:R-:W-:-:S06]  /*0120*/  IMAD.WIDE R6, R13, 0x4, R6 ;  /* 0x000000040d067825 */ /* 0x010fcc00078e0206 */
[----:B------:R-:W3:Y:S01]  /*0130*/  LDG.E.EL.64 R6, desc[UR4][R6.64] ;  /* 0x0000000406067981 */ /* 0x000ee2000c2e1b00 */
[----:B-1----:R-:W-:-:S06]  /*0140*/  IMAD.WIDE R4, R0, 0x4, R4 ;  /* 0x0000000400047825 */ /* 0x002fcc00078e0204 */
[----:B------:R-:W3:Y:S01]  /*0150*/  LDG.E.64 R4, desc[UR4][R4.64] ;  /* 0x0000000404047981 */ /* 0x000ee2000c1e1b00 */
[----:B-----5:R-:W-:-:S04]  /*0160*/  IMAD.WIDE R8, R13, 0x4, R8 ;  /* 0x000000040d087825 */ /* 0x020fc800078e0208 */
[----:B0-----:R-:W-:Y:S02]  /*0170*/  IMAD.WIDE R10, R13, 0x4, R10 ;  /* 0x000000040d0a7825 */ /* 0x001fe400078e020a */
[----:B------:R-:W4:Y:S04]  /*0180*/  LDG.E.EL.64 R8, desc[UR4][R8.64] ;  /* 0x0000000408087981 */ /* 0x000f28000c2e1b00 */
[----:B------:R-:W4:Y:S01]  /*0190*/  LDG.E.EL.64 R10, desc[UR4][R10.64] ;  /* 0x000000040a0a7981 */ /* 0x000f22000c2e1b00 */
[----:B------:R-:W-:Y:S01]  /*01a0*/  HFMA2.MMA R15, -RZ, RZ, 1.625, 0 ;  /* 0x3e800000ff0f7435 */ /* 0x000fe200000001ff */
[----:B--2---:R-:W-:Y:S01]  /*01b0*/  FADD R2, R2, 9.9999997473787516356e-06 ;  /* 0x3727c5ac02027421 */ /* 0x004fe20000000000 */
[----:B------:R-:W-:-:S03]  /*01c0*/  FADD R12, R3, 9.9999997473787516356e-06 ;  /* 0x3727c5ac030c7421 */ /* 0x000fc60000000000 */
[----:B------:R0:W1:Y:S08]  /*01d0*/  MUFU.SQRT R13, R2 ;  /* 0x00000002000d7308 */ /* 0x0000700000002000 */
[----:B------:R-:W2:Y:S01]  /*01e0*/  MUFU.SQRT R14, R12 ;  /* 0x0000000c000e7308 */ /* 0x000ea20000002000 */
[----:B0-----:R-:W0:Y:S01]  /*01f0*/  LDC.64 R2, c[0x0][0x238] ;  /* 0x00008e00ff027b82 */ /* 0x001e220000000a00 */
[----:B-1----:R-:W-:-:S02]  /*0200*/  FSETP.GT.AND P0, PT, R13, 8.50705917302346158658e+37, PT ;  /* 0x7e8000000d00780b */ /* 0x002fc40003f04000 */
[----:B------:R-:W-:Y:S02]  /*0210*/  FSETP.GEU.AND P2, PT, R13, 1.175494350822287508e-38, PT ;  /* 0x008000000d00780b */ /* 0x000fe40003f4e000 */
[C---:B--2---:R-:W-:Y:S02]  /*0220*/  FSETP.GT.AND P1, PT, R14.reuse, 8.50705917302346158658e+37, PT ;  /* 0x7e8000000e00780b */ /* 0x044fe40003f24000 */
[----:B------:R-:W-:-:S07]  /*0230*/  FSETP.GEU.AND P3, PT, R14, 1.175494350822287508e-38, PT ;  /* 0x008000000e00780b */ /* 0x000fce0003f6e000 */
[----:B------:R-:W-:-:S04]  /*0240*/  @P0 FMUL R13, R13, 0.25 ;  /* 0x3e8000000d0d0820 */ /* 0x000fc80000400000 */
[----:B------:R-:W-:Y:S01]  /*0250*/  @!P2 FMUL R13, R13, 16777216 ;  /* 0x4b8000000d0da820 */ /* 0x000fe20000400000 */
[----:B------:R-:W-:-:S04]  /*0260*/  @P1 FMUL R14, R14, 0.25 ;  /* 0x3e8000000e0e1820 */ /* 0x000fc80000400000 */
[----:B------:R-:W-:Y:S01]  /*0270*/  @!P3 FMUL R14, R14, 16777216 ;  /* 0x4b8000000e0eb820 */ /* 0x000fe20000400000 */
[----:B------:R-:W1:Y:S01]  /*0280*/  MUFU.RCP R13, R13 ;  /* 0x0000000d000d7308 */ /* 0x000e620000001000 */
[----:B------:R-:W-:-:S07]  /*0290*/  FSEL R12, R15, 1, P0 ;  /* 0x3f8000000f0c7808 */ /* 0x000fce0000000000 */
[----:B------:R-:W2:Y:S01]  /*02a0*/  MUFU.RCP R14, R14 ;  /* 0x0000000e000e7308 */ /* 0x000ea20000001000 */
[----:B------:R-:W-:Y:S01]  /*02b0*/  FSEL R15, R15, 1, P1 ;  /* 0x3f8000000f0f7808 */ /* 0x000fe20000800000 */
[----:B------:R-:W-:Y:S01]  /*02c0*/  @!P2 FMUL R12, R12, 16777216 ;  /* 0x4b8000000c0ca820 */ /* 0x000fe20000400000 */
[----:B---3--:R-:W-:-:S03]  /*02d0*/  FADD R4, R4, -R6 ;  /* 0x8000000604047221 */ /* 0x008fc60000000000 */
[----:B------:R-:W-:Y:S01]  /*02e0*/  @!P3 FMUL R15, R15, 16777216 ;  /* 0x4b8000000f0fb820 */ /* 0x000fe20000400000 */
[----:B------:R-:W-:Y:S01]  /*02f0*/  FADD R5, R5, -R7 ;  /* 0x8000000705057221 */ /* 0x000fe20000000000 */
[----:B-1----:R-:W-:Y:S02]  /*0300*/  FMUL R13, R13, R12 ;  /* 0x0000000c0d0d7220 */ /* 0x002fe40000400000 */
[----:B--2---:R-:W-:Y:S02]  /*0310*/  FMUL R6, R14, R15 ;  /* 0x0000000f0e067220 */ /* 0x004fe40000400000 */
[----:B------:R-:W-:Y:S02]  /*0320*/  FMUL R13, R4, R13 ;  /* 0x0000000d040d7220 */ /* 0x000fe40000400000 */
[----:B------:R-:W-:Y:S01]  /*0330*/  FMUL R6, R5, R6 ;  /* 0x0000000605067220 */ /* 0x000fe20000400000 */
[----:B0-----:R-:W-:-:S04]  /*0340*/  IMAD.WIDE R2, R0, 0x4, R2 ;  /* 0x0000000400027825 */ /* 0x001fc800078e0202 */
[----:B----4-:R-:W-:Y:S01]  /*0350*/  FFMA R8, R8, R13, R10 ;  /* 0x0000000d08087223 */ /* 0x010fe2000000000a */
[----:B------:R-:W-:-:S05]  /*0360*/  FFMA R9, R9, R6, R11 ;  /* 0x0000000609097223 */ /* 0x000fca000000000b */
[----:B------:R-:W-:Y:S01]  /*0370*/  STG.E.64 desc[UR4][R2.64], R8 ;  /* 0x0000000802007986 */ /* 0x000fe2000c101b04 */
[----:B------:R-:W-:Y:S05]  /*0380*/  EXIT ;  /* 0x000000000000794d */ /* 0x000fea0003800000 */
.L_x_0:
[----:B------:R-:W-:-:S00]  /*0390*/  BRA `(.L_x_0) ;  /* 0xfffffffc00fc7947 */ /* 0x000fc0000383ffff */
[----:B------:R-:W-:-:S00]  /*03a0*/  NOP ;  /* 0x0000000000007918 */ /* 0x000fc00000000000 */
        /* <DEDUP_REMOVED lines=13> */
.L_x_1:


//--------------------- .nv.global.init           --------------------------
	.section	.nv.global.init,"aw",@progbits
.nv.global.init:
	.type		_$_str,@object
	.size		_$_str,(_$_str_$_2 - _$_str)
_$_str:
        /*0000*/ 	.byte	0x5f, 0x5f, 0x43, 0x55, 0x44, 0x41, 0x5f, 0x46, 0x54, 0x5a, 0x00
	.type		_$_str_$_2,@object
	.size		_$_str_$_2,(.L_1 - _$_str_$_2)
_$_str_$_2:
        /*000b*/ 	.byte	0x5f, 0x5f, 0x43, 0x55, 0x44, 0x41, 0x5f, 0x50, 0x52, 0x45, 0x43, 0x5f, 0x53, 0x51, 0x52, 0x54
        /*001b*/ 	.byte	0x00
.L_1:


//--------------------- .nv.constant0.triton_poi_fused__native_batch_norm_legit_no_training_23 --------------------------
	.section	.nv.constant0.triton_poi_fused__native_batch_norm_legit_no_training_23,"a",@progbits
	.sectionflags	@""
	.align	4
.nv.constant0.triton_poi_fused__native_batch_norm_legit_no_training_23:
	.zero		580
